//
// Generated by NVIDIA NVVM Compiler
//
// Compiler Build ID: CL-36424714
// Cuda compilation tools, release 13.0, V13.0.88
// Based on NVVM 20.0.0
//

.version 9.0
.target sm_100
.address_size 64

	// .globl	_Z8kernelikv
.extern .func  (.param .b32 func_retval0) vprintf
(
	.param .b64 vprintf_param_0,
	.param .b64 vprintf_param_1
)
;
.global .align 1 .b8 $str[18] = {72, 101, 108, 108, 111, 32, 102, 114, 111, 109, 32, 99, 117, 100, 97, 33, 10};

.visible .entry _Z8kernelikv()
{
	.reg .b32 	%r<3>;
	.reg .b64 	%rd<3>;

	mov.u64 	%rd1, $str;
	cvta.global.u64 	%rd2, %rd1;
	{ // callseq 0, 0
	.param .b64 param0;
	st.param.b64 	[param0], %rd2;
	.param .b64 param1;
	st.param.b64 	[param1], 0;
	.param .b32 retval0;
	call.uni (retval0), 
	vprintf, 
	(
	param0, 
	param1
	);
	ld.param.b32 	%r1, [retval0];
	} // callseq 0
	ret;

}


// ===== COMPILED SASS (sm_100) =====

	.target	sm_100

	.elftype	@"ET_EXEC"


//--------------------- .note.nv.tkinfo           --------------------------
	.section	.note.nv.tkinfo,"",@"SHT_NOTE"
	.sectionflags	@"SHF_NOTE_NV_TKINFO"
	.tkinfo
        /*0018*/ 	.word	0x00000002
        /*0030*/ 	.string	""
        /*0030*/ 	.string	"ptxas"
        /*0030*/ 	.string	"Cuda compilation tools, release 13.0, V13.0.88"
        /*0030*/ 	.string	"Build cuda_13.0.r13.0/compiler.36424714_0"
        /*0030*/ 	.string	"-arch sm_100 -m 64 "



//--------------------- .note.nv.cuinfo           --------------------------
	.section	.note.nv.cuinfo,"",@"SHT_NOTE"
	.sectionflags	@"SHF_NOTE_NV_CUINFO"
        /*0018*/ 	.short	0x0002
        /*001a*/ 	.short	0x0064
        /*001c*/ 	.short	0x0082
	.zero		2


//--------------------- .nv.info                  --------------------------
	.section	.nv.info,"",@"SHT_CUDA_INFO"
	.align	4


	//----- nvinfo : EIATTR_REGCOUNT
	.align		4
        /*0000*/ 	.byte	0x04, 0x2f
        /*0002*/ 	.short	(.L_2 - .L_1)
	.align		4
.L_1:
        /*0004*/ 	.word	index@(_Z8kernelikv)
        /*0008*/ 	.word	0x00000018


	//----- nvinfo : EIATTR_FRAME_SIZE
	.align		4
.L_2:
        /*000c*/ 	.byte	0x04, 0x11
        /*000e*/ 	.short	(.L_4 - .L_3)
	.align		4
.L_3:
        /*0010*/ 	.word	index@(_Z8kernelikv)
        /*0014*/ 	.word	0x00000000


	//----- nvinfo : EIATTR_MIN_STACK_SIZE
	.align		4
.L_4:
        /*0018*/ 	.byte	0x04, 0x12
        /*001a*/ 	.short	(.L_6 - .L_5)
	.align		4
.L_5:
        /*001c*/ 	.word	index@(_Z8kernelikv)
        /*0020*/ 	.word	0x00000000
.L_6:


//--------------------- .nv.compat                --------------------------
	.section	.nv.compat,"",@"SHT_CUDA_COMPAT_INFO"
	.align	4
        /*0000*/ 	.byte	0x02, 0x09, 0x00, 0x00, 0x02, 0x02, 0x01, 0x00, 0x02, 0x05, 0x05, 0x00, 0x03, 0x07, 0x01, 0x01
        /*0010*/ 	.byte	0x02, 0x03, 0x00, 0x00, 0x02, 0x06, 0x01, 0x00, 0x04, 0x0b, 0x08, 0x00, 0x09, 0x00, 0x00, 0x00
        /*0020*/ 	.byte	0x00, 0x00, 0x00, 0x00


//--------------------- .nv.info._Z8kernelikv     --------------------------
	.section	.nv.info._Z8kernelikv,"",@"SHT_CUDA_INFO"
	.sectionflags	@""
	.align	4


	//----- nvinfo : EIATTR_CUDA_API_VERSION
	.align		4
        /*0000*/ 	.byte	0x04, 0x37
        /*0002*/ 	.short	(.L_8 - .L_7)
.L_7:
        /*0004*/ 	.word	0x00000082


	//----- nvinfo : EIATTR_SPARSE_MMA_MASK
	.align		4
.L_8:
        /*0008*/ 	.byte	0x03, 0x50
        /*000a*/ 	.short	0x0000


	//----- nvinfo : EIATTR_MAXREG_COUNT
	.align		4
        /*000c*/ 	.byte	0x03, 0x1b
        /*000e*/ 	.short	0x00ff


	//----- nvinfo : EIATTR_EXTERNS
	.align		4
        /*0010*/ 	.byte	0x04, 0x0f
        /*0012*/ 	.short	(.L_10 - .L_9)


	//   ....[0]....
	.align		4
.L_9:
        /*0014*/ 	.word	index@(vprintf)


	//----- nvinfo : EIATTR_MERCURY_ISA_VERSION
	.align		4
.L_10:
        /*0018*/ 	.byte	0x03, 0x5f
        /*001a*/ 	.short	0x0101


	//----- nvinfo : EIATTR_VRC_CTA_INIT_COUNT
	.align		4
        /*001c*/ 	.byte	0x02, 0x4a
	.zero		1
	.zero		1


	//----- nvinfo : EIATTR_SYSCALL_OFFSETS
	.align		4
        /*0020*/ 	.byte	0x04, 0x46
        /*0022*/ 	.short	(.L_12 - .L_11)


	//   ....[0]....
.L_11:
        /*0024*/ 	.word	0x00000080


	//----- nvinfo : EIATTR_EXIT_INSTR_OFFSETS
	.align		4
.L_12:
        /*0028*/ 	.byte	0x04, 0x1c
        /*002a*/ 	.short	(.L_14 - .L_13)


	//   ....[0]....
.L_13:
        /*002c*/ 	.word	0x00000090


	//----- nvinfo : EIATTR_SW_WAR
	.align		4
.L_14:
        /*0030*/ 	.byte	0x04, 0x36
        /*0032*/ 	.short	(.L_16 - .L_15)
.L_15:
        /*0034*/ 	.word	0x00000008
.L_16:


//--------------------- .nv.callgraph             --------------------------
	.section	.nv.callgraph,"",@"SHT_CUDA_CALLGRAPH"
	.align	4
	.sectionentsize	8
	.align		4
        /*0000*/ 	.word	0x00000000
	.align		4
        /*0004*/ 	.word	0xffffffff
	.align		4
        /*0008*/ 	.word	index@(_Z8kernelikv)
	.align		4
        /*000c*/ 	.word	index@(vprintf)
	.align		4
        /*0010*/ 	.word	0x00000000
	.align		4
        /*0014*/ 	.word	0xfffffffe
	.align		4
        /*0018*/ 	.word	0x00000000
	.align		4
        /*001c*/ 	.word	0xfffffffd
	.align		4
        /*0020*/ 	.word	0x00000000
	.align		4
        /*0024*/ 	.word	0xfffffffc


//--------------------- .nv.constant4             --------------------------
	.section	.nv.constant4,"a",@progbits
	.align	8
	.align		8
.nv.constant4:
        /*0000*/ 	.dword	vprintf
	.align		8
        /*0008*/ 	.dword	$str


//--------------------- .text._Z8kernelikv        --------------------------
	.section	.text._Z8kernelikv,"ax",@progbits
	.align	128
        .global         _Z8kernelikv
        .type           _Z8kernelikv,@function
        .size           _Z8kernelikv,(.L_x_2 - _Z8kernelikv)
        .other          _Z8kernelikv,@"STO_CUDA_ENTRY STV_DEFAULT"
_Z8kernelikv:
.text._Z8kernelikv:
[----:B------:R-:W0:Y:S01]  /*0000*/  LDC R1, c[0x0][0x37c] ;  /* 0x0000df00ff017b82 */ /* 0x000e220000000800 */
[----:B------:R-:W-:Y:S01]  /*0010*/  MOV R0, 0x0 ;  /* 0x0000000000007802 */ /* 0x000fe20000000f00 */
[----:B------:R-:W1:Y:S01]  /*0020*/  LDCU.64 UR4, c[0x4][0x8] ;  /* 0x01000100ff0477ac */ /* 0x000e620008000a00 */
[----:B------:R-:W-:-:S05]  /*0030*/  CS2R R6, SRZ ;  /* 0x0000000000067805 */ /* 0x000fca000001ff00 */
[----:B------:R2:W3:Y:S01]  /*0040*/  LDC.64 R2, c[0x4][R0] ;  /* 0x0100000000027b82 */ /* 0x0004e20000000a00 */
[----:B-1----:R-:W-:Y:S02]  /*0050*/  IMAD.U32 R4, RZ, RZ, UR4 ;  /* 0x00000004ff047e24 */ /* 0x002fe4000f8e00ff */
[----:B--2---:R-:W-:-:S07]  /*0060*/  IMAD.U32 R5, RZ, RZ, UR5 ;  /* 0x00000005ff057e24 */ /* 0x004fce000f8e00ff */
[----:B------:R-:W-:-:S07]  /*0070*/  LEPC R20, `(.L_x_0) ;  /* 0x000000001014794e */ /* 0x000fce0000000000 */
[----:B0--3--:R-:W-:Y:S05]  /*0080*/  CALL.ABS.NOINC R2 ;  /* 0x0000000002007343 */ /* 0x009fea0003c00000 */
.L_x_0:
[----:B------:R-:W-:Y:S05]  /*0090*/  EXIT ;  /* 0x000000000000794d */ /* 0x000fea0003800000 */
.L_x_1:
[----:B------:R-:W-:-:S00]  /*00a0*/  BRA `(.L_x_1) ;  /* 0xfffffffc00fc7947 */ /* 0x000fc0000383ffff */
[----:B------:R-:W-:-:S00]  /*00b0*/  NOP ;  /* 0x0000000000007918 */ /* 0x000fc00000000000 */
        /* <DEDUP_REMOVED lines=12> */
.L_x_2:


//--------------------- .nv.global.init           --------------------------
	.section	.nv.global.init,"aw",@progbits
.nv.global.init:
	.type		$str,@object
	.size		$str,(.L_0 - $str)
$str:
        /*0000*/ 	.byte	0x48, 0x65, 0x6c, 0x6c, 0x6f, 0x20, 0x66, 0x72, 0x6f, 0x6d, 0x20, 0x63, 0x75, 0x64, 0x61, 0x21
        /*0010*/ 	.byte	0x0a, 0x00
.L_0:


//--------------------- .nv.shared.reserved.0     --------------------------
	.section	.nv.shared.reserved.0,"aw",@nobits
	.weak		__nv_reservedSMEM_offset_0_alias
	.size		__nv_reservedSMEM_offset_0_alias, 0, 64
	.other		__nv_reservedSMEM_offset_0_alias,@"STO_CUDA_RESERVED_SHARED STV_DEFAULT"
__nv_reservedSMEM_offset_0_alias:
	.zero		0
	.zero		64


//--------------------- .nv.constant0._Z8kernelikv --------------------------
	.section	.nv.constant0._Z8kernelikv,"a",@progbits
	.sectionflags	@""
	.align	4
.nv.constant0._Z8kernelikv:
	.zero		896


//--------------------- SYMBOLS --------------------------

	.type		.nv.reservedSmem.offset0,@object
	.size		.nv.reservedSmem.offset0,0x4
	.type		vprintf,@function
